//
// Generated by NVIDIA NVVM Compiler
//
// Compiler Build ID: CL-36424714
// Cuda compilation tools, release 13.0, V13.0.88
// Based on NVVM 20.0.0
//

.version 9.0
.target sm_100
.address_size 64

	// .globl	attract
// _ZZ8distanceE3tab has been demoted

.visible .entry attract(
	.param .u32 attract_param_0,
	.param .u64 .ptr .align 1 attract_param_1,
	.param .u32 attract_param_2,
	.param .u64 .ptr .align 1 attract_param_3,
	.param .u32 attract_param_4,
	.param .f64 attract_param_5
)
{
	.reg .pred 	%p<2>;
	.reg .b32 	%r<11>;
	.reg .b64 	%rd<9>;
	.reg .b64 	%fd<6>;

	ld.param.u32 	%r2, [attract_param_0];
	ld.param.u64 	%rd1, [attract_param_1];
	ld.param.u32 	%r3, [attract_param_2];
	ld.param.u64 	%rd2, [attract_param_3];
	ld.param.u32 	%r4, [attract_param_4];
	ld.param.f64 	%fd1, [attract_param_5];
	mov.u32 	%r5, %ctaid.x;
	mov.u32 	%r6, %ntid.x;
	mov.u32 	%r7, %tid.x;
	mad.lo.s32 	%r1, %r5, %r6, %r7;
	setp.ge.s32 	%p1, %r1, %r2;
	@%p1 bra 	$L__BB0_2;
	cvta.to.global.u64 	%rd3, %rd2;
	cvta.to.global.u64 	%rd4, %rd1;
	mad.lo.s32 	%r8, %r4, %r2, %r1;
	mul.wide.s32 	%rd5, %r8, 4;
	add.s64 	%rd6, %rd3, %rd5;
	ld.global.u32 	%r9, [%rd6];
	cvt.rn.f64.s32 	%fd2, %r9;
	mad.lo.s32 	%r10, %r3, %r2, %r1;
	mul.wide.s32 	%rd7, %r10, 8;
	add.s64 	%rd8, %rd4, %rd7;
	ld.global.f64 	%fd3, [%rd8];
	sub.f64 	%fd4, %fd2, %fd3;
	fma.rn.f64 	%fd5, %fd1, %fd4, %fd3;
	st.global.f64 	[%rd8], %fd5;
$L__BB0_2:
	ret;

}
	// .globl	distance
.visible .entry distance(
	.param .u32 distance_param_0,
	.param .u64 .ptr .align 1 distance_param_1,
	.param .u64 .ptr .align 1 distance_param_2,
	.param .u32 distance_param_3,
	.param .u64 .ptr .align 1 distance_param_4
)
{
	.reg .pred 	%p<15>;
	.reg .b32 	%r<25>;
	.reg .b64 	%rd<19>;
	.reg .b64 	%fd<74>;
	// demoted variable
	.shared .align 8 .b8 _ZZ8distanceE3tab[256];
	ld.param.u32 	%r4, [distance_param_0];
	ld.param.u64 	%rd4, [distance_param_1];
	ld.param.u64 	%rd5, [distance_param_2];
	ld.param.u32 	%r5, [distance_param_3];
	ld.param.u64 	%rd3, [distance_param_4];
	cvta.to.global.u64 	%rd6, %rd5;
	cvta.to.global.u64 	%rd7, %rd4;
	mov.u32 	%r1, %tid.x;
	mov.u32 	%r2, %ctaid.x;
	mul.lo.s32 	%r6, %r4, %r2;
	cvt.u64.u32 	%rd8, %r6;
	mul.lo.s32 	%r7, %r5, %r4;
	cvt.s64.s32 	%rd9, %r7;
	shl.b32 	%r8, %r1, 3;
	mov.u32 	%r9, _ZZ8distanceE3tab;
	add.s32 	%r3, %r9, %r8;
	mov.b64 	%rd10, 0;
	st.shared.u64 	[%r3], %rd10;
	setp.ge.s32 	%p1, %r1, %r4;
	cvt.u64.u32 	%rd11, %r1;
	add.s64 	%rd12, %rd11, %rd8;
	shl.b64 	%rd13, %rd12, 3;
	add.s64 	%rd1, %rd7, %rd13;
	add.s64 	%rd14, %rd11, %rd9;
	shl.b64 	%rd15, %rd14, 2;
	add.s64 	%rd2, %rd6, %rd15;
	mov.f64 	%fd63, 0d0000000000000000;
	@%p1 bra 	$L__BB1_2;
	ld.global.f64 	%fd31, [%rd1];
	ld.global.u32 	%r10, [%rd2];
	cvt.rn.f64.s32 	%fd32, %r10;
	sub.f64 	%fd33, %fd31, %fd32;
	mul.f64 	%fd63, %fd33, %fd33;
	st.shared.f64 	[%r3], %fd63;
$L__BB1_2:
	add.s32 	%r11, %r1, 32;
	setp.ge.s32 	%p2, %r11, %r4;
	@%p2 bra 	$L__BB1_4;
	ld.global.f64 	%fd34, [%rd1+256];
	ld.global.u32 	%r12, [%rd2+128];
	cvt.rn.f64.s32 	%fd35, %r12;
	sub.f64 	%fd36, %fd34, %fd35;
	fma.rn.f64 	%fd63, %fd36, %fd36, %fd63;
	st.shared.f64 	[%r3], %fd63;
$L__BB1_4:
	add.s32 	%r13, %r1, 64;
	setp.ge.s32 	%p3, %r13, %r4;
	@%p3 bra 	$L__BB1_6;
	ld.global.f64 	%fd37, [%rd1+512];
	ld.global.u32 	%r14, [%rd2+256];
	cvt.rn.f64.s32 	%fd38, %r14;
	sub.f64 	%fd39, %fd37, %fd38;
	fma.rn.f64 	%fd63, %fd39, %fd39, %fd63;
	st.shared.f64 	[%r3], %fd63;
$L__BB1_6:
	add.s32 	%r15, %r1, 96;
	setp.ge.s32 	%p4, %r15, %r4;
	@%p4 bra 	$L__BB1_8;
	ld.global.f64 	%fd40, [%rd1+768];
	ld.global.u32 	%r16, [%rd2+384];
	cvt.rn.f64.s32 	%fd41, %r16;
	sub.f64 	%fd42, %fd40, %fd41;
	fma.rn.f64 	%fd63, %fd42, %fd42, %fd63;
	st.shared.f64 	[%r3], %fd63;
$L__BB1_8:
	add.s32 	%r17, %r1, 128;
	setp.ge.s32 	%p5, %r17, %r4;
	@%p5 bra 	$L__BB1_10;
	ld.global.f64 	%fd43, [%rd1+1024];
	ld.global.u32 	%r18, [%rd2+512];
	cvt.rn.f64.s32 	%fd44, %r18;
	sub.f64 	%fd45, %fd43, %fd44;
	fma.rn.f64 	%fd63, %fd45, %fd45, %fd63;
	st.shared.f64 	[%r3], %fd63;
$L__BB1_10:
	add.s32 	%r19, %r1, 160;
	setp.ge.s32 	%p6, %r19, %r4;
	@%p6 bra 	$L__BB1_12;
	ld.global.f64 	%fd46, [%rd1+1280];
	ld.global.u32 	%r20, [%rd2+640];
	cvt.rn.f64.s32 	%fd47, %r20;
	sub.f64 	%fd48, %fd46, %fd47;
	fma.rn.f64 	%fd63, %fd48, %fd48, %fd63;
	st.shared.f64 	[%r3], %fd63;
$L__BB1_12:
	add.s32 	%r21, %r1, 192;
	setp.ge.s32 	%p7, %r21, %r4;
	@%p7 bra 	$L__BB1_14;
	ld.global.f64 	%fd49, [%rd1+1536];
	ld.global.u32 	%r22, [%rd2+768];
	cvt.rn.f64.s32 	%fd50, %r22;
	sub.f64 	%fd51, %fd49, %fd50;
	fma.rn.f64 	%fd63, %fd51, %fd51, %fd63;
	st.shared.f64 	[%r3], %fd63;
$L__BB1_14:
	add.s32 	%r23, %r1, 224;
	setp.ge.s32 	%p8, %r23, %r4;
	@%p8 bra 	$L__BB1_16;
	ld.global.f64 	%fd52, [%rd1+1792];
	ld.global.u32 	%r24, [%rd2+896];
	cvt.rn.f64.s32 	%fd53, %r24;
	sub.f64 	%fd54, %fd52, %fd53;
	fma.rn.f64 	%fd55, %fd54, %fd54, %fd63;
	st.shared.f64 	[%r3], %fd55;
$L__BB1_16:
	bar.sync 	0;
	ld.shared.f64 	%fd69, [%r3];
	setp.gt.u32 	%p9, %r1, 30;
	@%p9 bra 	$L__BB1_18;
	ld.shared.f64 	%fd56, [%r3+8];
	add.f64 	%fd69, %fd69, %fd56;
$L__BB1_18:
	bar.sync 	0;
	st.shared.f64 	[%r3], %fd69;
	bar.sync 	0;
	ld.shared.f64 	%fd70, [%r3];
	setp.gt.u32 	%p10, %r1, 29;
	@%p10 bra 	$L__BB1_20;
	ld.shared.f64 	%fd57, [%r3+16];
	add.f64 	%fd70, %fd70, %fd57;
$L__BB1_20:
	bar.sync 	0;
	st.shared.f64 	[%r3], %fd70;
	bar.sync 	0;
	ld.shared.f64 	%fd71, [%r3];
	setp.gt.u32 	%p11, %r1, 27;
	@%p11 bra 	$L__BB1_22;
	ld.shared.f64 	%fd58, [%r3+32];
	add.f64 	%fd71, %fd71, %fd58;
$L__BB1_22:
	bar.sync 	0;
	st.shared.f64 	[%r3], %fd71;
	bar.sync 	0;
	ld.shared.f64 	%fd72, [%r3];
	setp.gt.u32 	%p12, %r1, 23;
	@%p12 bra 	$L__BB1_24;
	ld.shared.f64 	%fd59, [%r3+64];
	add.f64 	%fd72, %fd72, %fd59;
$L__BB1_24:
	bar.sync 	0;
	st.shared.f64 	[%r3], %fd72;
	bar.sync 	0;
	ld.shared.f64 	%fd73, [%r3];
	setp.gt.u32 	%p13, %r1, 15;
	@%p13 bra 	$L__BB1_26;
	ld.shared.f64 	%fd60, [%r3+128];
	add.f64 	%fd73, %fd73, %fd60;
$L__BB1_26:
	bar.sync 	0;
	st.shared.f64 	[%r3], %fd73;
	bar.sync 	0;
	setp.ne.s32 	%p14, %r1, 0;
	@%p14 bra 	$L__BB1_28;
	ld.shared.f64 	%fd61, [_ZZ8distanceE3tab];
	cvta.to.global.u64 	%rd16, %rd3;
	mul.wide.u32 	%rd17, %r2, 8;
	add.s64 	%rd18, %rd16, %rd17;
	st.global.f64 	[%rd18], %fd61;
$L__BB1_28:
	ret;

}
	// .globl	init
.visible .entry init(
	.param .u32 init_param_0,
	.param .u32 init_param_1,
	.param .u32 init_param_2,
	.param .u64 .ptr .align 1 init_param_3
)
{
	.reg .pred 	%p<11>;
	.reg .b32 	%r<30>;
	.reg .b64 	%rd<12>;
	.reg .b64 	%fd<2>;

	ld.param.u32 	%r16, [init_param_0];
	ld.param.u64 	%rd3, [init_param_3];
	cvta.to.global.u64 	%rd1, %rd3;
	mov.u32 	%r17, %ctaid.x;
	mov.u32 	%r18, %ntid.x;
	mov.u32 	%r19, %tid.x;
	mad.lo.s32 	%r1, %r17, %r18, %r19;
	setp.eq.s32 	%p1, %r1, 0;
	selp.f64 	%fd1, 0d3FD3333333333333, 0d3FE0000000000000, %p1;
	setp.lt.s32 	%p2, %r16, 1;
	@%p2 bra 	$L__BB2_12;
	mul.lo.s32 	%r2, %r1, %r16;
	and.b32  	%r3, %r16, 7;
	setp.lt.u32 	%p3, %r16, 8;
	mov.b32 	%r28, 0;
	@%p3 bra 	$L__BB2_4;
	and.b32  	%r28, %r16, 2147483640;
	neg.s32 	%r26, %r28;
	add.s64 	%rd2, %rd1, 32;
	mov.u32 	%r25, %r2;
$L__BB2_3:
	.pragma "nounroll";
	mul.wide.s32 	%rd4, %r25, 8;
	add.s64 	%rd5, %rd2, %rd4;
	st.global.f64 	[%rd5+-32], %fd1;
	st.global.f64 	[%rd5+-24], %fd1;
	st.global.f64 	[%rd5+-16], %fd1;
	st.global.f64 	[%rd5+-8], %fd1;
	st.global.f64 	[%rd5], %fd1;
	st.global.f64 	[%rd5+8], %fd1;
	st.global.f64 	[%rd5+16], %fd1;
	st.global.f64 	[%rd5+24], %fd1;
	add.s32 	%r26, %r26, 8;
	add.s32 	%r25, %r25, 8;
	setp.ne.s32 	%p4, %r26, 0;
	@%p4 bra 	$L__BB2_3;
$L__BB2_4:
	setp.eq.s32 	%p5, %r3, 0;
	@%p5 bra 	$L__BB2_12;
	and.b32  	%r11, %r16, 3;
	setp.lt.u32 	%p6, %r3, 4;
	@%p6 bra 	$L__BB2_7;
	add.s32 	%r21, %r28, %r2;
	mul.wide.s32 	%rd6, %r21, 8;
	add.s64 	%rd7, %rd1, %rd6;
	st.global.f64 	[%rd7], %fd1;
	st.global.f64 	[%rd7+8], %fd1;
	st.global.f64 	[%rd7+16], %fd1;
	st.global.f64 	[%rd7+24], %fd1;
	add.s32 	%r28, %r28, 4;
$L__BB2_7:
	setp.eq.s32 	%p7, %r11, 0;
	@%p7 bra 	$L__BB2_12;
	setp.eq.s32 	%p8, %r11, 1;
	@%p8 bra 	$L__BB2_10;
	add.s32 	%r22, %r28, %r2;
	mul.wide.s32 	%rd8, %r22, 8;
	add.s64 	%rd9, %rd1, %rd8;
	st.global.f64 	[%rd9], %fd1;
	st.global.f64 	[%rd9+8], %fd1;
	add.s32 	%r28, %r28, 2;
$L__BB2_10:
	and.b32  	%r23, %r16, 1;
	setp.eq.b32 	%p9, %r23, 1;
	not.pred 	%p10, %p9;
	@%p10 bra 	$L__BB2_12;
	add.s32 	%r24, %r28, %r2;
	mul.wide.s32 	%rd10, %r24, 8;
	add.s64 	%rd11, %rd1, %rd10;
	st.global.f64 	[%rd11], %fd1;
$L__BB2_12:
	ret;

}


// ===== COMPILED SASS (sm_100) =====

	.target	sm_100

	.elftype	@"ET_EXEC"


//--------------------- .note.nv.tkinfo           --------------------------
	.section	.note.nv.tkinfo,"",@"SHT_NOTE"
	.sectionflags	@"SHF_NOTE_NV_TKINFO"
	.tkinfo
        /*0018*/ 	.word	0x00000002
        /*0030*/ 	.string	""
        /*0030*/ 	.string	"ptxas"
        /*0030*/ 	.string	"Cuda compilation tools, release 13.0, V13.0.88"
        /*0030*/ 	.string	"Build cuda_13.0.r13.0/compiler.36424714_0"
        /*0030*/ 	.string	"-arch sm_100 -m 64 "



//--------------------- .note.nv.cuinfo           --------------------------
	.section	.note.nv.cuinfo,"",@"SHT_NOTE"
	.sectionflags	@"SHF_NOTE_NV_CUINFO"
        /*0018*/ 	.short	0x0002
        /*001a*/ 	.short	0x0064
        /*001c*/ 	.short	0x0082
	.zero		2


//--------------------- .nv.info                  --------------------------
	.section	.nv.info,"",@"SHT_CUDA_INFO"
	.align	4


	//----- nvinfo : EIATTR_REGCOUNT
	.align		4
        /*0000*/ 	.byte	0x04, 0x2f
        /*0002*/ 	.short	(.L_1 - .L_0)
	.align		4
.L_0:
        /*0004*/ 	.word	index@(attract)
        /*0008*/ 	.word	0x0000000c


	//----- nvinfo : EIATTR_FRAME_SIZE
	.align		4
.L_1:
        /*000c*/ 	.byte	0x04, 0x11
        /*000e*/ 	.short	(.L_3 - .L_2)
	.align		4
.L_2:
        /*0010*/ 	.word	index@(attract)
        /*0014*/ 	.word	0x00000000


	//----- nvinfo : EIATTR_REGCOUNT
	.align		4
.L_3:
        /*0018*/ 	.byte	0x04, 0x2f
        /*001a*/ 	.short	(.L_5 - .L_4)
	.align		4
.L_4:
        /*001c*/ 	.word	index@(distance)
        /*0020*/ 	.word	0x00000020


	//----- nvinfo : EIATTR_FRAME_SIZE
	.align		4
.L_5:
        /*0024*/ 	.byte	0x04, 0x11
        /*0026*/ 	.short	(.L_7 - .L_6)
	.align		4
.L_6:
        /*0028*/ 	.word	index@(distance)
        /*002c*/ 	.word	0x00000000


	//----- nvinfo : EIATTR_REGCOUNT
	.align		4
.L_7:
        /*0030*/ 	.byte	0x04, 0x2f
        /*0032*/ 	.short	(.L_9 - .L_8)
	.align		4
.L_8:
        /*0034*/ 	.word	index@(init)
        /*0038*/ 	.word	0x0000000e


	//----- nvinfo : EIATTR_FRAME_SIZE
	.align		4
.L_9:
        /*003c*/ 	.byte	0x04, 0x11
        /*003e*/ 	.short	(.L_11 - .L_10)
	.align		4
.L_10:
        /*0040*/ 	.word	index@(init)
        /*0044*/ 	.word	0x00000000


	//----- nvinfo : EIATTR_MIN_STACK_SIZE
	.align		4
.L_11:
        /*0048*/ 	.byte	0x04, 0x12
        /*004a*/ 	.short	(.L_13 - .L_12)
	.align		4
.L_12:
        /*004c*/ 	.word	index@(init)
        /*0050*/ 	.word	0x00000000


	//----- nvinfo : EIATTR_MIN_STACK_SIZE
	.align		4
.L_13:
        /*0054*/ 	.byte	0x04, 0x12
        /*0056*/ 	.short	(.L_15 - .L_14)
	.align		4
.L_14:
        /*0058*/ 	.word	index@(distance)
        /*005c*/ 	.word	0x00000000


	//----- nvinfo : EIATTR_MIN_STACK_SIZE
	.align		4
.L_15:
        /*0060*/ 	.byte	0x04, 0x12
        /*0062*/ 	.short	(.L_17 - .L_16)
	.align		4
.L_16:
        /*0064*/ 	.word	index@(attract)
        /*0068*/ 	.word	0x00000000
.L_17:


//--------------------- .nv.compat                --------------------------
	.section	.nv.compat,"",@"SHT_CUDA_COMPAT_INFO"
	.align	4
        /*0000*/ 	.byte	0x02, 0x09, 0x00, 0x00, 0x02, 0x02, 0x01, 0x00, 0x02, 0x05, 0x05, 0x00, 0x03, 0x07, 0x01, 0x01
        /*0010*/ 	.byte	0x02, 0x03, 0x00, 0x00, 0x02, 0x06, 0x01, 0x00, 0x04, 0x0b, 0x08, 0x00, 0x01, 0x00, 0x00, 0x00
        /*0020*/ 	.byte	0x00, 0x00, 0x00, 0x00


//--------------------- .nv.info.init             --------------------------
	.section	.nv.info.init,"",@"SHT_CUDA_INFO"
	.sectionflags	@""
	.align	4


	//----- nvinfo : EIATTR_CUDA_API_VERSION
	.align		4
        /*0000*/ 	.byte	0x04, 0x37
        /*0002*/ 	.short	(.L_19 - .L_18)
.L_18:
        /*0004*/ 	.word	0x00000082


	//----- nvinfo : EIATTR_KPARAM_INFO
	.align		4
.L_19:
        /*0008*/ 	.byte	0x04, 0x17
        /*000a*/ 	.short	(.L_21 - .L_20)
.L_20:
        /*000c*/ 	.word	0x00000000
        /*0010*/ 	.short	0x0003
        /*0012*/ 	.short	0x0010
        /*0014*/ 	.byte	0x00, 0xf5, 0x21, 0x00


	//----- nvinfo : EIATTR_KPARAM_INFO
	.align		4
.L_21:
        /*0018*/ 	.byte	0x04, 0x17
        /*001a*/ 	.short	(.L_23 - .L_22)
.L_22:
        /*001c*/ 	.word	0x00000000
        /*0020*/ 	.short	0x0002
        /*0022*/ 	.short	0x0008
        /*0024*/ 	.byte	0x00, 0xf0, 0x11, 0x00


	//----- nvinfo : EIATTR_KPARAM_INFO
	.align		4
.L_23:
        /*0028*/ 	.byte	0x04, 0x17
        /*002a*/ 	.short	(.L_25 - .L_24)
.L_24:
        /*002c*/ 	.word	0x00000000
        /*0030*/ 	.short	0x0001
        /*0032*/ 	.short	0x0004
        /*0034*/ 	.byte	0x00, 0xf0, 0x11, 0x00


	//----- nvinfo : EIATTR_KPARAM_INFO
	.align		4
.L_25:
        /*0038*/ 	.byte	0x04, 0x17
        /*003a*/ 	.short	(.L_27 - .L_26)
.L_26:
        /*003c*/ 	.word	0x00000000
        /*0040*/ 	.short	0x0000
        /*0042*/ 	.short	0x0000
        /*0044*/ 	.byte	0x00, 0xf0, 0x11, 0x00


	//----- nvinfo : EIATTR_SPARSE_MMA_MASK
	.align		4
.L_27:
        /*0048*/ 	.byte	0x03, 0x50
        /*004a*/ 	.short	0x0000


	//----- nvinfo : EIATTR_MAXREG_COUNT
	.align		4
        /*004c*/ 	.byte	0x03, 0x1b
        /*004e*/ 	.short	0x00ff


	//----- nvinfo : EIATTR_MERCURY_ISA_VERSION
	.align		4
        /*0050*/ 	.byte	0x03, 0x5f
        /*0052*/ 	.short	0x0101


	//----- nvinfo : EIATTR_VRC_CTA_INIT_COUNT
	.align		4
        /*0054*/ 	.byte	0x02, 0x4a
	.zero		1
	.zero		1


	//----- nvinfo : EIATTR_EXIT_INSTR_OFFSETS
	.align		4
        /*0058*/ 	.byte	0x04, 0x1c
        /*005a*/ 	.short	(.L_29 - .L_28)


	//   ....[0]....
.L_28:
        /*005c*/ 	.word	0x00000090


	//   ....[1]....
        /*0060*/ 	.word	0x00000280


	//   ....[2]....
        /*0064*/ 	.word	0x00000350


	//   ....[3]....
        /*0068*/ 	.word	0x000003e0


	//   ....[4]....
        /*006c*/ 	.word	0x00000440


	//----- nvinfo : EIATTR_CBANK_PARAM_SIZE
	.align		4
.L_29:
        /*0070*/ 	.byte	0x03, 0x19
        /*0072*/ 	.short	0x0018


	//----- nvinfo : EIATTR_PARAM_CBANK
	.align		4
        /*0074*/ 	.byte	0x04, 0x0a
        /*0076*/ 	.short	(.L_31 - .L_30)
	.align		4
.L_30:
        /*0078*/ 	.word	index@(.nv.constant0.init)
        /*007c*/ 	.short	0x0380
        /*007e*/ 	.short	0x0018


	//----- nvinfo : EIATTR_SW_WAR
	.align		4
.L_31:
        /*0080*/ 	.byte	0x04, 0x36
        /*0082*/ 	.short	(.L_33 - .L_32)
.L_32:
        /*0084*/ 	.word	0x00000008
.L_33:


//--------------------- .nv.info.distance         --------------------------
	.section	.nv.info.distance,"",@"SHT_CUDA_INFO"
	.sectionflags	@""
	.align	4


	//----- nvinfo : EIATTR_CUDA_API_VERSION
	.align		4
        /*0000*/ 	.byte	0x04, 0x37
        /*0002*/ 	.short	(.L_35 - .L_34)
.L_34:
        /*0004*/ 	.word	0x00000082


	//----- nvinfo : EIATTR_KPARAM_INFO
	.align		4
.L_35:
        /*0008*/ 	.byte	0x04, 0x17
        /*000a*/ 	.short	(.L_37 - .L_36)
.L_36:
        /*000c*/ 	.word	0x00000000
        /*0010*/ 	.short	0x0004
        /*0012*/ 	.short	0x0020
        /*0014*/ 	.byte	0x00, 0xf5, 0x21, 0x00


	//----- nvinfo : EIATTR_KPARAM_INFO
	.align		4
.L_37:
        /*0018*/ 	.byte	0x04, 0x17
        /*001a*/ 	.short	(.L_39 - .L_38)
.L_38:
        /*001c*/ 	.word	0x00000000
        /*0020*/ 	.short	0x0003
        /*0022*/ 	.short	0x0018
        /*0024*/ 	.byte	0x00, 0xf0, 0x11, 0x00


	//----- nvinfo : EIATTR_KPARAM_INFO
	.align		4
.L_39:
        /*0028*/ 	.byte	0x04, 0x17
        /*002a*/ 	.short	(.L_41 - .L_40)
.L_40:
        /*002c*/ 	.word	0x00000000
        /*0030*/ 	.short	0x0002
        /*0032*/ 	.short	0x0010
        /*0034*/ 	.byte	0x00, 0xf5, 0x21, 0x00


	//----- nvinfo : EIATTR_KPARAM_INFO
	.align		4
.L_41:
        /*0038*/ 	.byte	0x04, 0x17
        /*003a*/ 	.short	(.L_43 - .L_42)
.L_42:
        /*003c*/ 	.word	0x00000000
        /*0040*/ 	.short	0x0001
        /*0042*/ 	.short	0x0008
        /*0044*/ 	.byte	0x00, 0xf5, 0x21, 0x00


	//----- nvinfo : EIATTR_KPARAM_INFO
	.align		4
.L_43:
        /*0048*/ 	.byte	0x04, 0x17
        /*004a*/ 	.short	(.L_45 - .L_44)
.L_44:
        /*004c*/ 	.word	0x00000000
        /*0050*/ 	.short	0x0000
        /*0052*/ 	.short	0x0000
        /*0054*/ 	.byte	0x00, 0xf0, 0x11, 0x00


	//----- nvinfo : EIATTR_SPARSE_MMA_MASK
	.align		4
.L_45:
        /*0058*/ 	.byte	0x03, 0x50
        /*005a*/ 	.short	0x0000


	//----- nvinfo : EIATTR_MAXREG_COUNT
	.align		4
        /*005c*/ 	.byte	0x03, 0x1b
        /*005e*/ 	.short	0x00ff


	//----- nvinfo : EIATTR_NUM_BARRIERS
	.align		4
        /*0060*/ 	.byte	0x02, 0x4c
        /*0062*/ 	.byte	0x01
	.zero		1


	//----- nvinfo : EIATTR_MERCURY_ISA_VERSION
	.align		4
        /*0064*/ 	.byte	0x03, 0x5f
        /*0066*/ 	.short	0x0101


	//----- nvinfo : EIATTR_VRC_CTA_INIT_COUNT
	.align		4
        /*0068*/ 	.byte	0x02, 0x4a
	.zero		1
	.zero		1


	//----- nvinfo : EIATTR_EXIT_INSTR_OFFSETS
	.align		4
        /*006c*/ 	.byte	0x04, 0x1c
        /*006e*/ 	.short	(.L_47 - .L_46)


	//   ....[0]....
.L_46:
        /*0070*/ 	.word	0x000007e0


	//   ....[1]....
        /*0074*/ 	.word	0x00000830


	//----- nvinfo : EIATTR_CBANK_PARAM_SIZE
	.align		4
.L_47:
        /*0078*/ 	.byte	0x03, 0x19
        /*007a*/ 	.short	0x0028


	//----- nvinfo : EIATTR_PARAM_CBANK
	.align		4
        /*007c*/ 	.byte	0x04, 0x0a
        /*007e*/ 	.short	(.L_49 - .L_48)
	.align		4
.L_48:
        /*0080*/ 	.word	index@(.nv.constant0.distance)
        /*0084*/ 	.short	0x0380
        /*0086*/ 	.short	0x0028


	//----- nvinfo : EIATTR_SW_WAR
	.align		4
.L_49:
        /*0088*/ 	.byte	0x04, 0x36
        /*008a*/ 	.short	(.L_51 - .L_50)
.L_50:
        /*008c*/ 	.word	0x00000008
.L_51:


//--------------------- .nv.info.attract          --------------------------
	.section	.nv.info.attract,"",@"SHT_CUDA_INFO"
	.sectionflags	@""
	.align	4


	//----- nvinfo : EIATTR_CUDA_API_VERSION
	.align		4
        /*0000*/ 	.byte	0x04, 0x37
        /*0002*/ 	.short	(.L_53 - .L_52)
.L_52:
        /*0004*/ 	.word	0x00000082


	//----- nvinfo : EIATTR_KPARAM_INFO
	.align		4
.L_53:
        /*0008*/ 	.byte	0x04, 0x17
        /*000a*/ 	.short	(.L_55 - .L_54)
.L_54:
        /*000c*/ 	.word	0x00000000
        /*0010*/ 	.short	0x0005
        /*0012*/ 	.short	0x0028
        /*0014*/ 	.byte	0x00, 0xf0, 0x21, 0x00


	//----- nvinfo : EIATTR_KPARAM_INFO
	.align		4
.L_55:
        /*0018*/ 	.byte	0x04, 0x17
        /*001a*/ 	.short	(.L_57 - .L_56)
.L_56:
        /*001c*/ 	.word	0x00000000
        /*0020*/ 	.short	0x0004
        /*0022*/ 	.short	0x0020
        /*0024*/ 	.byte	0x00, 0xf0, 0x11, 0x00


	//----- nvinfo : EIATTR_KPARAM_INFO
	.align		4
.L_57:
        /*0028*/ 	.byte	0x04, 0x17
        /*002a*/ 	.short	(.L_59 - .L_58)
.L_58:
        /*002c*/ 	.word	0x00000000
        /*0030*/ 	.short	0x0003
        /*0032*/ 	.short	0x0018
        /*0034*/ 	.byte	0x00, 0xf5, 0x21, 0x00


	//----- nvinfo : EIATTR_KPARAM_INFO
	.align		4
.L_59:
        /*0038*/ 	.byte	0x04, 0x17
        /*003a*/ 	.short	(.L_61 - .L_60)
.L_60:
        /*003c*/ 	.word	0x00000000
        /*0040*/ 	.short	0x0002
        /*0042*/ 	.short	0x0010
        /*0044*/ 	.byte	0x00, 0xf0, 0x11, 0x00


	//----- nvinfo : EIATTR_KPARAM_INFO
	.align		4
.L_61:
        /*0048*/ 	.byte	0x04, 0x17
        /*004a*/ 	.short	(.L_63 - .L_62)
.L_62:
        /*004c*/ 	.word	0x00000000
        /*0050*/ 	.short	0x0001
        /*0052*/ 	.short	0x0008
        /*0054*/ 	.byte	0x00, 0xf5, 0x21, 0x00


	//----- nvinfo : EIATTR_KPARAM_INFO
	.align		4
.L_63:
        /*0058*/ 	.byte	0x04, 0x17
        /*005a*/ 	.short	(.L_65 - .L_64)
.L_64:
        /*005c*/ 	.word	0x00000000
        /*0060*/ 	.short	0x0000
        /*0062*/ 	.short	0x0000
        /*0064*/ 	.byte	0x00, 0xf0, 0x11, 0x00


	//----- nvinfo : EIATTR_SPARSE_MMA_MASK
	.align		4
.L_65:
        /*0068*/ 	.byte	0x03, 0x50
        /*006a*/ 	.short	0x0000


	//----- nvinfo : EIATTR_MAXREG_COUNT
	.align		4
        /*006c*/ 	.byte	0x03, 0x1b
        /*006e*/ 	.short	0x00ff


	//----- nvinfo : EIATTR_MERCURY_ISA_VERSION
	.align		4
        /*0070*/ 	.byte	0x03, 0x5f
        /*0072*/ 	.short	0x0101


	//----- nvinfo : EIATTR_VRC_CTA_INIT_COUNT
	.align		4
        /*0074*/ 	.byte	0x02, 0x4a
	.zero		1
	.zero		1


	//----- nvinfo : EIATTR_EXIT_INSTR_OFFSETS
	.align		4
        /*0078*/ 	.byte	0x04, 0x1c
        /*007a*/ 	.short	(.L_67 - .L_66)


	//   ....[0]....
.L_66:
        /*007c*/ 	.word	0x00000070


	//   ....[1]....
        /*0080*/ 	.word	0x00000180


	//----- nvinfo : EIATTR_CBANK_PARAM_SIZE
	.align		4
.L_67:
        /*0084*/ 	.byte	0x03, 0x19
        /*0086*/ 	.short	0x0030


	//----- nvinfo : EIATTR_PARAM_CBANK
	.align		4
        /*0088*/ 	.byte	0x04, 0x0a
        /*008a*/ 	.short	(.L_69 - .L_68)
	.align		4
.L_68:
        /*008c*/ 	.word	index@(.nv.constant0.attract)
        /*0090*/ 	.short	0x0380
        /*0092*/ 	.short	0x0030


	//----- nvinfo : EIATTR_SW_WAR
	.align		4
.L_69:
        /*0094*/ 	.byte	0x04, 0x36
        /*0096*/ 	.short	(.L_71 - .L_70)
.L_70:
        /*0098*/ 	.word	0x00000008
.L_71:


//--------------------- .nv.callgraph             --------------------------
	.section	.nv.callgraph,"",@"SHT_CUDA_CALLGRAPH"
	.align	4
	.sectionentsize	8
	.align		4
        /*0000*/ 	.word	0x00000000
	.align		4
        /*0004*/ 	.word	0xffffffff
	.align		4
        /*0008*/ 	.word	0x00000000
	.align		4
        /*000c*/ 	.word	0xfffffffe
	.align		4
        /*0010*/ 	.word	0x00000000
	.align		4
        /*0014*/ 	.word	0xfffffffd
	.align		4
        /*0018*/ 	.word	0x00000000
	.align		4
        /*001c*/ 	.word	0xfffffffc


//--------------------- .text.init                --------------------------
	.section	.text.init,"ax",@progbits
	.align	128
        .global         init
        .type           init,@function
        .size           init,(.L_x_6 - init)
        .other          init,@"STO_CUDA_ENTRY STV_DEFAULT"
init:
.text.init:
[----:B------:R-:W-:Y:S08]  /*0000*/  LDC R1, c[0x0][0x37c] ;  /* 0x0000df00ff017b82 */ /* 0x000ff00000000800 */
[----:B------:R-:W0:Y:S01]  /*0010*/  LDC R11, c[0x0][0x380] ;  /* 0x0000e000ff0b7b82 */ /* 0x000e220000000800 */
[----:B------:R-:W1:Y:S01]  /*0020*/  S2R R3, SR_TID.X ;  /* 0x0000000000037919 */ /* 0x000e620000002100 */
[----:B------:R-:W-:-:S06]  /*0030*/  IMAD.MOV.U32 R2, RZ, RZ, 0x3fd33333 ;  /* 0x3fd33333ff027424 */ /* 0x000fcc00078e00ff */
[----:B------:R-:W1:Y:S08]  /*0040*/  S2UR UR4, SR_CTAID.X ;  /* 0x00000000000479c3 */ /* 0x000e700000002500 */
[----:B------:R-:W1:Y:S01]  /*0050*/  LDC R0, c[0x0][0x360] ;  /* 0x0000d800ff007b82 */ /* 0x000e620000000800 */
[----:B0-----:R-:W-:Y:S01]  /*0060*/  ISETP.GE.AND P1, PT, R11, 0x1, PT ;  /* 0x000000010b00780c */ /* 0x001fe20003f26270 */
[----:B-1----:R-:W-:-:S05]  /*0070*/  IMAD R0, R0, UR4, R3 ;  /* 0x0000000400007c24 */ /* 0x002fca000f8e0203 */
[----:B------:R-:W-:-:S07]  /*0080*/  ISETP.NE.AND P0, PT, R0, RZ, PT ;  /* 0x000000ff0000720c */ /* 0x000fce0003f05270 */
[----:B------:R-:W-:Y:S06]  /*0090*/  @!P1 EXIT ;  /* 0x000000000000994d */ /* 0x000fec0003800000 */
[C---:B------:R-:W-:Y:S01]  /*00a0*/  ISETP.GE.U32.AND P1, PT, R11.reuse, 0x8, PT ;  /* 0x000000080b00780c */ /* 0x040fe20003f26070 */
[----:B------:R-:W0:Y:S01]  /*00b0*/  LDCU.64 UR6, c[0x0][0x358] ;  /* 0x00006b00ff0677ac */ /* 0x000e220008000a00 */
[----:B------:R-:W-:Y:S01]  /*00c0*/  LOP3.LUT R8, R11, 0x7, RZ, 0xc0, !PT ;  /* 0x000000070b087812 */ /* 0x000fe200078ec0ff */
[----:B------:R-:W-:Y:S01]  /*00d0*/  IMAD R0, R0, R11, RZ ;  /* 0x0000000b00007224 */ /* 0x000fe200078e02ff */
[----:B------:R-:W-:Y:S01]  /*00e0*/  FSEL R3, R2, 1.75, !P0 ;  /* 0x3fe0000002037808 */ /* 0x000fe20004000000 */
[----:B------:R-:W-:Y:S01]  /*00f0*/  IMAD.MOV.U32 R7, RZ, RZ, RZ ;  /* 0x000000ffff077224 */ /* 0x000fe200078e00ff */
[----:B------:R-:W-:Y:S02]  /*0100*/  FSEL R2, RZ, 4.172325063223070174e-08, P0 ;  /* 0x33333333ff027808 */ /* 0x000fe40000000000 */
[----:B------:R-:W-:-:S05]  /*0110*/  ISETP.NE.AND P0, PT, R8, RZ, PT ;  /* 0x000000ff0800720c */ /* 0x000fca0003f05270 */
[----:B------:R-:W-:Y:S08]  /*0120*/  @!P1 BRA `(.L_x_0) ;  /* 0x0000000000549947 */ /* 0x000ff00003800000 */
[----:B------:R-:W1:Y:S01]  /*0130*/  LDCU.64 UR4, c[0x0][0x390] ;  /* 0x00007200ff0477ac */ /* 0x000e620008000a00 */
[----:B------:R-:W-:Y:S01]  /*0140*/  LOP3.LUT R7, R11, 0x7ffffff8, RZ, 0xc0, !PT ;  /* 0x7ffffff80b077812 */ /* 0x000fe200078ec0ff */
[----:B------:R-:W-:-:S04]  /*0150*/  IMAD.MOV.U32 R9, RZ, RZ, R0 ;  /* 0x000000ffff097224 */ /* 0x000fc800078e0000 */
[----:B------:R-:W-:Y:S01]  /*0160*/  IMAD.MOV R6, RZ, RZ, -R7 ;  /* 0x000000ffff067224 */ /* 0x000fe200078e0a07 */
[----:B-1----:R-:W-:-:S04]  /*0170*/  UIADD3 UR4, UP0, UPT, UR4, 0x20, URZ ;  /* 0x0000002004047890 */ /* 0x002fc8000ff1e0ff */
[----:B------:R-:W-:-:S12]  /*0180*/  UIADD3.X UR5, UPT, UPT, URZ, UR5, URZ, UP0, !UPT ;  /* 0x00000005ff057290 */ /* 0x000fd800087fe4ff */
.L_x_1:
[----:B------:R-:W-:Y:S01]  /*0190*/  VIADD R6, R6, 0x8 ;  /* 0x0000000806067836 */ /* 0x000fe20000000000 */
[----:B-1----:R-:W-:Y:S01]  /*01a0*/  MOV R4, UR4 ;  /* 0x0000000400047c02 */ /* 0x002fe20008000f00 */
[----:B------:R-:W-:-:S03]  /*01b0*/  IMAD.U32 R5, RZ, RZ, UR5 ;  /* 0x00000005ff057e24 */ /* 0x000fc6000f8e00ff */
[----:B------:R-:W-:Y:S01]  /*01c0*/  ISETP.NE.AND P1, PT, R6, RZ, PT ;  /* 0x000000ff0600720c */ /* 0x000fe20003f25270 */
[----:B------:R-:W-:-:S04]  /*01d0*/  IMAD.WIDE R4, R9, 0x8, R4 ;  /* 0x0000000809047825 */ /* 0x000fc800078e0204 */
[----:B------:R-:W-:Y:S01]  /*01e0*/  VIADD R9, R9, 0x8 ;  /* 0x0000000809097836 */ /* 0x000fe20000000000 */
[----:B0-----:R1:W-:Y:S04]  /*01f0*/  STG.E.64 desc[UR6][R4.64+-0x20], R2 ;  /* 0xffffe00204007986 */ /* 0x0013e8000c101b06 */
[----:B------:R1:W-:Y:S04]  /*0200*/  STG.E.64 desc[UR6][R4.64+-0x18], R2 ;  /* 0xffffe80204007986 */ /* 0x0003e8000c101b06 */
[----:B------:R1:W-:Y:S04]  /*0210*/  STG.E.64 desc[UR6][R4.64+-0x10], R2 ;  /* 0xfffff00204007986 */ /* 0x0003e8000c101b06 */
[----:B------:R1:W-:Y:S04]  /*0220*/  STG.E.64 desc[UR6][R4.64+-0x8], R2 ;  /* 0xfffff80204007986 */ /* 0x0003e8000c101b06 */
[----:B------:R1:W-:Y:S04]  /*0230*/  STG.E.64 desc[UR6][R4.64], R2 ;  /* 0x0000000204007986 */ /* 0x0003e8000c101b06 */
[----:B------:R1:W-:Y:S04]  /*0240*/  STG.E.64 desc[UR6][R4.64+0x8], R2 ;  /* 0x0000080204007986 */ /* 0x0003e8000c101b06 */
[----:B------:R1:W-:Y:S04]  /*0250*/  STG.E.64 desc[UR6][R4.64+0x10], R2 ;  /* 0x0000100204007986 */ /* 0x0003e8000c101b06 */
[----:B------:R1:W-:Y:S01]  /*0260*/  STG.E.64 desc[UR6][R4.64+0x18], R2 ;  /* 0x0000180204007986 */ /* 0x0003e2000c101b06 */
[----:B------:R-:W-:Y:S05]  /*0270*/  @P1 BRA `(.L_x_1) ;  /* 0xfffffffc00c41947 */ /* 0x000fea000383ffff */
.L_x_0:
[----:B0-----:R-:W-:Y:S05]  /*0280*/  @!P0 EXIT ;  /* 0x000000000000894d */ /* 0x001fea0003800000 */
[----:B------:R-:W-:Y:S02]  /*0290*/  ISETP.GE.U32.AND P0, PT, R8, 0x4, PT ;  /* 0x000000040800780c */ /* 0x000fe40003f06070 */
[----:B------:R-:W-:-:S04]  /*02a0*/  LOP3.LUT R6, R11, 0x3, RZ, 0xc0, !PT ;  /* 0x000000030b067812 */ /* 0x000fc800078ec0ff */
[----:B------:R-:W-:-:S07]  /*02b0*/  ISETP.NE.AND P1, PT, R6, RZ, PT ;  /* 0x000000ff0600720c */ /* 0x000fce0003f25270 */
[----:B------:R-:W-:Y:S06]  /*02c0*/  @!P0 BRA `(.L_x_2) ;  /* 0x0000000000208947 */ /* 0x000fec0003800000 */
[----:B-1----:R-:W0:Y:S01]  /*02d0*/  LDC.64 R4, c[0x0][0x390] ;  /* 0x0000e400ff047b82 */ /* 0x002e220000000a00 */
[----:B------:R-:W-:Y:S01]  /*02e0*/  IADD3 R9, PT, PT, R0, R7, RZ ;  /* 0x0000000700097210 */ /* 0x000fe20007ffe0ff */
[----:B------:R-:W-:-:S04]  /*02f0*/  VIADD R7, R7, 0x4 ;  /* 0x0000000407077836 */ /* 0x000fc80000000000 */
[----:B0-----:R-:W-:-:S05]  /*0300*/  IMAD.WIDE R4, R9, 0x8, R4 ;  /* 0x0000000809047825 */ /* 0x001fca00078e0204 */
[----:B------:R0:W-:Y:S04]  /*0310*/  STG.E.64 desc[UR6][R4.64], R2 ;  /* 0x0000000204007986 */ /* 0x0001e8000c101b06 */
[----:B------:R0:W-:Y:S04]  /*0320*/  STG.E.64 desc[UR6][R4.64+0x8], R2 ;  /* 0x0000080204007986 */ /* 0x0001e8000c101b06 */
[----:B------:R0:W-:Y:S04]  /*0330*/  STG.E.64 desc[UR6][R4.64+0x10], R2 ;  /* 0x0000100204007986 */ /* 0x0001e8000c101b06 */
[----:B------:R0:W-:Y:S02]  /*0340*/  STG.E.64 desc[UR6][R4.64+0x18], R2 ;  /* 0x0000180204007986 */ /* 0x0001e4000c101b06 */
.L_x_2:
[----:B------:R-:W-:Y:S05]  /*0350*/  @!P1 EXIT ;  /* 0x000000000000994d */ /* 0x000fea0003800000 */
[----:B------:R-:W-:Y:S02]  /*0360*/  ISETP.NE.AND P0, PT, R6, 0x1, PT ;  /* 0x000000010600780c */ /* 0x000fe40003f05270 */
[----:B------:R-:W-:-:S04]  /*0370*/  LOP3.LUT R6, R11, 0x1, RZ, 0xc0, !PT ;  /* 0x000000010b067812 */ /* 0x000fc800078ec0ff */
[----:B------:R-:W-:-:S07]  /*0380*/  ISETP.NE.U32.AND P1, PT, R6, 0x1, PT ;  /* 0x000000010600780c */ /* 0x000fce0003f25070 */
[----:B01----:R-:W0:Y:S01]  /*0390*/  @P0 LDC.64 R4, c[0x0][0x390] ;  /* 0x0000e400ff040b82 */ /* 0x003e220000000a00 */
[----:B------:R-:W-:-:S04]  /*03a0*/  @P0 IMAD.IADD R9, R0, 0x1, R7 ;  /* 0x0000000100090824 */ /* 0x000fc800078e0207 */
[----:B0-----:R-:W-:-:S05]  /*03b0*/  @P0 IMAD.WIDE R4, R9, 0x8, R4 ;  /* 0x0000000809040825 */ /* 0x001fca00078e0204 */
[----:B------:R0:W-:Y:S04]  /*03c0*/  @P0 STG.E.64 desc[UR6][R4.64], R2 ;  /* 0x0000000204000986 */ /* 0x0001e8000c101b06 */
[----:B------:R0:W-:Y:S01]  /*03d0*/  @P0 STG.E.64 desc[UR6][R4.64+0x8], R2 ;  /* 0x0000080204000986 */ /* 0x0001e2000c101b06 */
[----:B------:R-:W-:Y:S05]  /*03e0*/  @P1 EXIT ;  /* 0x000000000000194d */ /* 0x000fea0003800000 */
[----:B0-----:R-:W0:Y:S01]  /*03f0*/  LDC.64 R4, c[0x0][0x390] ;  /* 0x0000e400ff047b82 */ /* 0x001e220000000a00 */
[----:B------:R-:W-:-:S05]  /*0400*/  @P0 IADD3 R7, PT, PT, R7, 0x2, RZ ;  /* 0x0000000207070810 */ /* 0x000fca0007ffe0ff */
[----:B------:R-:W-:-:S04]  /*0410*/  IMAD.IADD R7, R0, 0x1, R7 ;  /* 0x0000000100077824 */ /* 0x000fc800078e0207 */
[----:B0-----:R-:W-:-:S05]  /*0420*/  IMAD.WIDE R4, R7, 0x8, R4 ;  /* 0x0000000807047825 */ /* 0x001fca00078e0204 */
[----:B------:R-:W-:Y:S01]  /*0430*/  STG.E.64 desc[UR6][R4.64], R2 ;  /* 0x0000000204007986 */ /* 0x000fe2000c101b06 */
[----:B------:R-:W-:Y:S05]  /*0440*/  EXIT ;  /* 0x000000000000794d */ /* 0x000fea0003800000 */
.L_x_3:
[----:B------:R-:W-:-:S00]  /*0450*/  BRA `(.L_x_3) ;  /* 0xfffffffc00fc7947 */ /* 0x000fc0000383ffff */
[----:B------:R-:W-:-:S00]  /*0460*/  NOP ;  /* 0x0000000000007918 */ /* 0x000fc00000000000 */
        /* <DEDUP_REMOVED lines=9> */
.L_x_6:


//--------------------- .text.distance            --------------------------
	.section	.text.distance,"ax",@progbits
	.align	128
        .global         distance
        .type           distance,@function
        .size           distance,(.L_x_7 - distance)
        .other          distance,@"STO_CUDA_ENTRY STV_DEFAULT"
distance:
.text.distance:
[----:B------:R-:W-:Y:S01]  /*0000*/  LDC R1, c[0x0][0x37c] ;  /* 0x0000df00ff017b82 */ /* 0x000fe20000000800 */
[----:B------:R-:W0:Y:S07]  /*0010*/  S2R R2, SR_TID.X ;  /* 0x0000000000027919 */ /* 0x000e2e0000002100 */
[----:B------:R-:W1:Y:S01]  /*0020*/  LDC R3, c[0x0][0x398] ;  /* 0x0000e600ff037b82 */ /* 0x000e620000000800 */
[----:B------:R-:W1:Y:S01]  /*0030*/  LDCU UR8, c[0x0][0x380] ;  /* 0x00007000ff0877ac */ /* 0x000e620008000800 */
[----:B------:R-:W2:Y:S01]  /*0040*/  S2R R0, SR_CTAID.X ;  /* 0x0000000000007919 */ /* 0x000ea20000002500 */
[----:B------:R-:W3:Y:S01]  /*0050*/  LDCU.64 UR10, c[0x0][0x390] ;  /* 0x00007200ff0a77ac */ /* 0x000ee20008000a00 */
[----:B------:R-:W4:Y:S01]  /*0060*/  LDCU.64 UR6, c[0x0][0x358] ;  /* 0x00006b00ff0677ac */ /* 0x000f220008000a00 */
[----:B------:R-:W5:Y:S01]  /*0070*/  LDCU.64 UR4, c[0x0][0x388] ;  /* 0x00007100ff0477ac */ /* 0x000f620008000a00 */
[----:B-1----:R-:W-:-:S05]  /*0080*/  IMAD R3, R3, UR8, RZ ;  /* 0x0000000803037c24 */ /* 0x002fca000f8e02ff */
[C---:B0-----:R-:W-:Y:S02]  /*0090*/  IADD3 R4, P0, PT, R3.reuse, R2, RZ ;  /* 0x0000000203047210 */ /* 0x041fe40007f1e0ff */
[----:B------:R-:W-:Y:S02]  /*00a0*/  ISETP.GE.AND P6, PT, R2, UR8, PT ;  /* 0x0000000802007c0c */ /* 0x000fe4000bfc6270 */
[----:B------:R-:W-:Y:S01]  /*00b0*/  LEA.HI.X.SX32 R3, R3, RZ, 0x1, P0 ;  /* 0x000000ff03037211 */ /* 0x000fe200000f0eff */
[----:B--2---:R-:W-:Y:S01]  /*00c0*/  IMAD R5, R0, UR8, RZ ;  /* 0x0000000800057c24 */ /* 0x004fe2000f8e02ff */
[----:B---3--:R-:W-:-:S04]  /*00d0*/  LEA R14, P0, R4, UR10, 0x2 ;  /* 0x0000000a040e7c11 */ /* 0x008fc8000f8010ff */
[----:B------:R-:W-:Y:S02]  /*00e0*/  LEA.HI.X R15, R4, UR11, R3, 0x2, P0 ;  /* 0x0000000b040f7c11 */ /* 0x000fe400080f1403 */
[----:B------:R-:W-:-:S03]  /*00f0*/  IADD3 R4, P0, PT, R5, R2, RZ ;  /* 0x0000000205047210 */ /* 0x000fc60007f1e0ff */
[----:B----4-:R-:W2:Y:S02]  /*0100*/  @!P6 LDG.E R3, desc[UR6][R14.64] ;  /* 0x000000060e03e981 */ /* 0x010ea4000c1e1900 */
[----:B------:R-:W-:Y:S01]  /*0110*/  IMAD.X R5, RZ, RZ, RZ, P0 ;  /* 0x000000ffff057224 */ /* 0x000fe200000e06ff */
[----:B-----5:R-:W-:-:S04]  /*0120*/  LEA R12, P0, R4, UR4, 0x3 ;  /* 0x00000004040c7c11 */ /* 0x020fc8000f8018ff */
[----:B------:R-:W-:Y:S01]  /*0130*/  LEA.HI.X R13, R4, UR5, R5, 0x3, P0 ;  /* 0x00000005040d7c11 */ /* 0x000fe200080f1c05 */
[----:B------:R-:W-:-:S04]  /*0140*/  VIADD R4, R2, 0x20 ;  /* 0x0000002002047836 */ /* 0x000fc80000000000 */
[----:B------:R-:W3:Y:S01]  /*0150*/  @!P6 LDG.E.64 R6, desc[UR6][R12.64] ;  /* 0x000000060c06e981 */ /* 0x000ee2000c1e1b00 */
[----:B------:R-:W-:-:S13]  /*0160*/  ISETP.GE.AND P0, PT, R4, UR8, PT ;  /* 0x0000000804007c0c */ /* 0x000fda000bf06270 */
[----:B------:R-:W4:Y:S04]  /*0170*/  @!P0 LDG.E R28, desc[UR6][R14.64+0x80] ;  /* 0x000080060e1c8981 */ /* 0x000f28000c1e1900 */
[----:B------:R-:W5:Y:S01]  /*0180*/  @!P0 LDG.E.64 R8, desc[UR6][R12.64+0x100] ;  /* 0x000100060c088981 */ /* 0x000f62000c1e1b00 */
[C---:B------:R-:W-:Y:S02]  /*0190*/  VIADD R4, R2.reuse, 0x40 ;  /* 0x0000004002047836 */ /* 0x040fe40000000000 */
[----:B------:R-:W-:-:S03]  /*01a0*/  VIADD R5, R2, 0x60 ;  /* 0x0000006002057836 */ /* 0x000fc60000000000 */
[----:B------:R-:W-:Y:S02]  /*01b0*/  ISETP.GE.AND P1, PT, R4, UR8, PT ;  /* 0x0000000804007c0c */ /* 0x000fe4000bf26270 */
[----:B------:R-:W-:Y:S01]  /*01c0*/  ISETP.GE.AND P2, PT, R5, UR8, PT ;  /* 0x0000000805007c0c */ /* 0x000fe2000bf46270 */
[----:B------:R-:W-:-:S10]  /*01d0*/  VIADD R5, R2, 0x80 ;  /* 0x0000008002057836 */ /* 0x000fd40000000000 */
[----:B------:R-:W5:Y:S01]  /*01e0*/  @!P1 LDG.E R4, desc[UR6][R14.64+0x100] ;  /* 0x000100060e049981 */ /* 0x000f62000c1e1900 */
[----:B------:R-:W-:Y:S01]  /*01f0*/  ISETP.GE.AND P3, PT, R5, UR8, PT ;  /* 0x0000000805007c0c */ /* 0x000fe2000bf66270 */
[C---:B------:R-:W-:Y:S01]  /*0200*/  VIADD R5, R2.reuse, 0xa0 ;  /* 0x000000a002057836 */ /* 0x040fe20000000000 */
[----:B------:R-:W0:Y:S01]  /*0210*/  S2UR UR5, SR_CgaCtaId ;  /* 0x00000000000579c3 */ /* 0x000e220000008800 */
[----:B------:R-:W5:Y:S04]  /*0220*/  @!P1 LDG.E.64 R10, desc[UR6][R12.64+0x200] ;  /* 0x000200060c0a9981 */ /* 0x000f68000c1e1b00 */
[----:B------:R-:W5:Y:S01]  /*0230*/  @!P2 LDG.E R24, desc[UR6][R14.64+0x180] ;  /* 0x000180060e18a981 */ /* 0x000f62000c1e1900 */
[----:B------:R-:W-:Y:S01]  /*0240*/  ISETP.GE.AND P4, PT, R5, UR8, PT ;  /* 0x0000000805007c0c */ /* 0x000fe2000bf86270 */
[----:B------:R-:W-:-:S02]  /*0250*/  VIADD R5, R2, 0xc0 ;  /* 0x000000c002057836 */ /* 0x000fc40000000000 */
[----:B------:R-:W5:Y:S04]  /*0260*/  @!P2 LDG.E.64 R18, desc[UR6][R12.64+0x300] ;  /* 0x000300060c12a981 */ /* 0x000f68000c1e1b00 */
[----:B------:R-:W5:Y:S01]  /*0270*/  @!P3 LDG.E R25, desc[UR6][R14.64+0x200] ;  /* 0x000200060e19b981 */ /* 0x000f62000c1e1900 */
[----:B------:R-:W-:-:S03]  /*0280*/  ISETP.GE.AND P5, PT, R5, UR8, PT ;  /* 0x0000000805007c0c */ /* 0x000fc6000bfa6270 */
[----:B------:R-:W5:Y:S04]  /*0290*/  @!P3 LDG.E.64 R22, desc[UR6][R12.64+0x400] ;  /* 0x000400060c16b981 */ /* 0x000f68000c1e1b00 */
[----:B------:R-:W5:Y:S06]  /*02a0*/  @!P4 LDG.E R5, desc[UR6][R14.64+0x280] ;  /* 0x000280060e05c981 */ /* 0x000f6c000c1e1900 */
[----:B------:R-:W5:Y:S01]  /*02b0*/  @!P5 LDG.E R26, desc[UR6][R14.64+0x300] ;  /* 0x000300060e1ad981 */ /* 0x000f62000c1e1900 */
[----:B--2---:R-:W3:Y:S02]  /*02c0*/  @!P6 I2F.F64 R16, R3 ;  /* 0x000000030010e312 */ /* 0x004ee40000201c00 */
[----:B---3--:R-:W-:Y:S01]  /*02d0*/  @!P6 DADD R6, R6, -R16 ;  /* 0x000000000606e229 */ /* 0x008fe20000000810 */
[----:B------:R-:W-:-:S07]  /*02e0*/  CS2R R16, SRZ ;  /* 0x0000000000107805 */ /* 0x000fce000001ff00 */
[----:B------:R-:W-:Y:S01]  /*02f0*/  @!P6 DMUL R16, R6, R6 ;  /* 0x000000060610e228 */ /* 0x000fe20000000000 */
[----:B------:R-:W-:Y:S01]  /*0300*/  VIADD R3, R2, 0xe0 ;  /* 0x000000e002037836 */ /* 0x000fe20000000000 */
[----:B----4-:R-:W5:Y:S01]  /*0310*/  @!P0 I2F.F64 R20, R28 ;  /* 0x0000001c00148312 */ /* 0x010f620000201c00 */
[----:B------:R-:W-:-:S07]  /*0320*/  CS2R R6, SRZ ;  /* 0x0000000000067805 */ /* 0x000fce000001ff00 */
[----:B------:R-:W-:Y:S02]  /*0330*/  @!P6 IMAD.MOV.U32 R6, RZ, RZ, R16 ;  /* 0x000000ffff06e224 */ /* 0x000fe400078e0010 */
[----:B------:R-:W-:Y:S01]  /*0340*/  @!P6 IMAD.MOV.U32 R7, RZ, RZ, R17 ;  /* 0x000000ffff07e224 */ /* 0x000fe200078e0011 */
[----:B------:R-:W-:Y:S01]  /*0350*/  ISETP.GE.AND P6, PT, R3, UR8, PT ;  /* 0x0000000803007c0c */ /* 0x000fe2000bfc6270 */
[----:B-----5:R-:W-:Y:S01]  /*0360*/  @!P0 DADD R8, R8, -R20 ;  /* 0x0000000008088229 */ /* 0x020fe20000000814 */
[----:B------:R-:W2:Y:S11]  /*0370*/  @!P4 LDG.E.64 R20, desc[UR6][R12.64+0x500] ;  /* 0x000500060c14c981 */ /* 0x000eb6000c1e1b00 */
[----:B------:R-:W3:Y:S01]  /*0380*/  @!P6 LDG.E R27, desc[UR6][R14.64+0x380] ;  /* 0x000380060e1be981 */ /* 0x000ee2000c1e1900 */
[----:B------:R-:W-:-:S03]  /*0390*/  @!P0 DFMA R6, R8, R8, R6 ;  /* 0x000000080806822b */ /* 0x000fc60000000006 */
[----:B------:R-:W4:Y:S04]  /*03a0*/  @!P5 LDG.E.64 R8, desc[UR6][R12.64+0x600] ;  /* 0x000600060c08d981 */ /* 0x000f28000c1e1b00 */
[----:B------:R1:W5:Y:S01]  /*03b0*/  @!P6 LDG.E.64 R28, desc[UR6][R12.64+0x700] ;  /* 0x000700060c1ce981 */ /* 0x000362000c1e1b00 */
[----:B------:R-:W-:Y:S02]  /*03c0*/  UMOV UR4, 0x400 ;  /* 0x0000040000047882 */ /* 0x000fe40000000000 */
[----:B0-----:R-:W-:-:S06]  /*03d0*/  ULEA UR4, UR5, UR4, 0x18 ;  /* 0x0000000405047291 */ /* 0x001fcc000f8ec0ff */
[----:B------:R-:W-:-:S05]  /*03e0*/  LEA R3, R2, UR4, 0x3 ;  /* 0x0000000402037c11 */ /* 0x000fca000f8e18ff */
[----:B------:R0:W-:Y:S02]  /*03f0*/  STS.64 [R3], R16 ;  /* 0x0000001003007388 */ /* 0x0001e40000000a00 */
[----:B0-----:R-:W0:Y:S02]  /*0400*/  @!P1 I2F.F64 R16, R4 ;  /* 0x0000000400109312 */ /* 0x001e240000201c00 */
[----:B0-----:R-:W-:-:S06]  /*0410*/  @!P1 DADD R10, R10, -R16 ;  /* 0x000000000a0a9229 */ /* 0x001fcc0000000810 */
[----:B------:R-:W0:Y:S01]  /*0420*/  @!P2 I2F.F64 R16, R24 ;  /* 0x000000180010a312 */ /* 0x000e220000201c00 */
[----:B------:R1:W-:Y:S07]  /*0430*/  @!P0 STS.64 [R3], R6 ;  /* 0x0000000603008388 */ /* 0x0003ee0000000a00 */
[----:B------:R-:W0:Y:S01]  /*0440*/  @!P3 I2F.F64 R24, R25 ;  /* 0x000000190018b312 */ /* 0x000e220000201c00 */
[----:B-1----:R-:W-:Y:S02]  /*0450*/  @!P1 DFMA R6, R10, R10, R6 ;  /* 0x0000000a0a06922b */ /* 0x002fe40000000006 */
[----:B0-----:R-:W-:-:S05]  /*0460*/  @!P2 DADD R16, R18, -R16 ;  /* 0x000000001210a229 */ /* 0x001fca0000000810 */
[----:B------:R-:W2:Y:S01]  /*0470*/  @!P4 I2F.F64 R10, R5 ;  /* 0x00000005000ac312 */ /* 0x000ea20000201c00 */
[----:B------:R0:W-:Y:S01]  /*0480*/  @!P1 STS.64 [R3], R6 ;  /* 0x0000000603009388 */ /* 0x0001e20000000a00 */
[----:B------:R-:W-:-:S06]  /*0490*/  @!P3 DADD R22, R22, -R24 ;  /* 0x000000001616b229 */ /* 0x000fcc0000000818 */
[----:B------:R-:W4:Y:S01]  /*04a0*/  @!P5 I2F.F64 R12, R26 ;  /* 0x0000001a000cd312 */ /* 0x000f220000201c00 */
[----:B0-----:R-:W-:-:S07]  /*04b0*/  @!P2 DFMA R6, R16, R16, R6 ;  /* 0x000000101006a22b */ /* 0x001fce0000000006 */
[----:B------:R0:W-:Y:S02]  /*04c0*/  @!P2 STS.64 [R3], R6 ;  /* 0x000000060300a388 */ /* 0x0001e40000000a00 */
[----:B0-----:R-:W-:-:S07]  /*04d0*/  @!P3 DFMA R6, R22, R22, R6 ;  /* 0x000000161606b22b */ /* 0x001fce0000000006 */
[----:B------:R0:W-:Y:S01]  /*04e0*/  @!P3 STS.64 [R3], R6 ;  /* 0x000000060300b388 */ /* 0x0001e20000000a00 */
[C---:B------:R-:W-:Y:S02]  /*04f0*/  ISETP.GT.U32.AND P0, PT, R2.reuse, 0x1e, PT ;  /* 0x0000001e0200780c */ /* 0x040fe40003f04070 */
[----:B------:R-:W-:Y:S01]  /*0500*/  ISETP.GT.U32.AND P1, PT, R2, 0x1d, PT ;  /* 0x0000001d0200780c */ /* 0x000fe20003f24070 */
[----:B--2---:R-:W-:Y:S01]  /*0510*/  @!P4 DADD R10, R20, -R10 ;  /* 0x00000000140ac229 */ /* 0x004fe2000000080a */
[----:B---3--:R-:W5:Y:S07]  /*0520*/  @!P6 I2F.F64 R14, R27 ;  /* 0x0000001b000ee312 */ /* 0x008f6e0000201c00 */
[----:B0-----:R-:W-:-:S02]  /*0530*/  @!P4 DFMA R6, R10, R10, R6 ;  /* 0x0000000a0a06c22b */ /* 0x001fc40000000006 */
[----:B----4-:R-:W-:-:S05]  /*0540*/  @!P5 DADD R8, R8, -R12 ;  /* 0x000000000808d229 */ /* 0x010fca000000080c */
[----:B------:R0:W-:Y:S01]  /*0550*/  @!P4 STS.64 [R3], R6 ;  /* 0x000000060300c388 */ /* 0x0001e20000000a00 */
[----:B-----5:R-:W-:Y:S02]  /*0560*/  @!P6 DADD R14, R28, -R14 ;  /* 0x000000001c0ee229 */ /* 0x020fe4000000080e */
[----:B0-----:R-:W-:-:S08]  /*0570*/  @!P5 DFMA R6, R8, R8, R6 ;  /* 0x000000080806d22b */ /* 0x001fd00000000006 */
[----:B------:R-:W-:Y:S01]  /*0580*/  @!P6 DFMA R14, R14, R14, R6 ;  /* 0x0000000e0e0ee22b */ /* 0x000fe20000000006 */
[----:B------:R-:W-:Y:S06]  /*0590*/  @!P5 STS.64 [R3], R6 ;  /* 0x000000060300d388 */ /* 0x000fec0000000a00 */
[----:B------:R-:W-:Y:S01]  /*05a0*/  @!P6 STS.64 [R3], R14 ;  /* 0x0000000e0300e388 */ /* 0x000fe20000000a00 */
[----:B------:R-:W-:Y:S06]  /*05b0*/  BAR.SYNC.DEFER_BLOCKING 0x0 ;  /* 0x0000000000007b1d */ /* 0x000fec0000010000 */
[----:B------:R-:W-:Y:S04]  /*05c0*/  LDS.64 R4, [R3] ;  /* 0x0000000003047984 */ /* 0x000fe80000000a00 */
[----:B------:R-:W0:Y:S02]  /*05d0*/  @!P0 LDS.64 R8, [R3+0x8] ;  /* 0x0000080003088984 */ /* 0x000e240000000a00 */
[----:B0-----:R-:W-:Y:S01]  /*05e0*/  @!P0 DADD R4, R4, R8 ;  /* 0x0000000004048229 */ /* 0x001fe20000000008 */
[----:B------:R-:W-:Y:S06]  /*05f0*/  BAR.SYNC.DEFER_BLOCKING 0x0 ;  /* 0x0000000000007b1d */ /* 0x000fec0000010000 */
[----:B------:R-:W-:Y:S02]  /*0600*/  STS.64 [R3], R4 ;  /* 0x0000000403007388 */ /* 0x000fe40000000a00 */
[----:B------:R-:W-:Y:S06]  /*0610*/  BAR.SYNC.DEFER_BLOCKING 0x0 ;  /* 0x0000000000007b1d */ /* 0x000fec0000010000 */
[----:B------:R-:W-:Y:S04]  /*0620*/  LDS.64 R8, [R3] ;  /* 0x0000000003087984 */ /* 0x000fe80000000a00 */
[----:B------:R-:W0:Y:S01]  /*0630*/  @!P1 LDS.64 R6, [R3+0x10] ;  /* 0x0000100003069984 */ /* 0x000e220000000a00 */
[----:B------:R-:W-:Y:S01]  /*0640*/  BAR.SYNC.DEFER_BLOCKING 0x0 ;  /* 0x0000000000007b1d */ /* 0x000fe20000010000 */
[----:B------:R-:W-:-:S05]  /*0650*/  ISETP.GT.U32.AND P0, PT, R2, 0x1b, PT ;  /* 0x0000001b0200780c */ /* 0x000fca0003f04070 */
[----:B0-----:R-:W-:-:S07]  /*0660*/  @!P1 DADD R8, R8, R6 ;  /* 0x0000000008089229 */ /* 0x001fce0000000006 */
[----:B------:R-:W-:Y:S01]  /*0670*/  STS.64 [R3], R8 ;  /* 0x0000000803007388 */ /* 0x000fe20000000a00 */
        /* <DEDUP_REMOVED lines=18> */
[----:B------:R-:W-:-:S05]  /*07a0*/  ISETP.NE.AND P1, PT, R2, RZ, PT ;  /* 0x000000ff0200720c */ /* 0x000fca0003f25270 */
[----:B0-----:R-:W-:-:S07]  /*07b0*/  @!P0 DADD R8, R8, R10 ;  /* 0x0000000008088229 */ /* 0x001fce000000000a */
[----:B------:R0:W-:Y:S01]  /*07c0*/  STS.64 [R3], R8 ;  /* 0x0000000803007388 */ /* 0x0001e20000000a00 */
[----:B------:R-:W-:Y:S06]  /*07d0*/  BAR.SYNC.DEFER_BLOCKING 0x0 ;  /* 0x0000000000007b1d */ /* 0x000fec0000010000 */
[----:B------:R-:W-:Y:S05]  /*07e0*/  @P1 EXIT ;  /* 0x000000000000194d */ /* 0x000fea0003800000 */
[----:B0-----:R-:W0:Y:S01]  /*07f0*/  LDS.64 R2, [UR4] ;  /* 0x00000004ff027984 */ /* 0x001e220008000a00 */
[----:B------:R-:W1:Y:S02]  /*0800*/  LDC.64 R4, c[0x0][0x3a0] ;  /* 0x0000e800ff047b82 */ /* 0x000e640000000a00 */
[----:B-1----:R-:W-:-:S05]  /*0810*/  IMAD.WIDE.U32 R4, R0, 0x8, R4 ;  /* 0x0000000800047825 */ /* 0x002fca00078e0004 */
[----:B0-----:R-:W-:Y:S01]  /*0820*/  STG.E.64 desc[UR6][R4.64], R2 ;  /* 0x0000000204007986 */ /* 0x001fe2000c101b06 */
[----:B------:R-:W-:Y:S05]  /*0830*/  EXIT ;  /* 0x000000000000794d */ /* 0x000fea0003800000 */
.L_x_4:
        /* <DEDUP_REMOVED lines=12> */
.L_x_7:


//--------------------- .text.attract             --------------------------
	.section	.text.attract,"ax",@progbits
	.align	128
        .global         attract
        .type           attract,@function
        .size           attract,(.L_x_8 - attract)
        .other          attract,@"STO_CUDA_ENTRY STV_DEFAULT"
attract:
.text.attract:
[----:B------:R-:W-:Y:S01]  /*0000*/  LDC R1, c[0x0][0x37c] ;  /* 0x0000df00ff017b82 */ /* 0x000fe20000000800 */
[----:B------:R-:W0:Y:S07]  /*0010*/  S2R R3, SR_TID.X ;  /* 0x0000000000037919 */ /* 0x000e2e0000002100 */
[----:B------:R-:W0:Y:S01]  /*0020*/  S2UR UR4, SR_CTAID.X ;  /* 0x00000000000479c3 */ /* 0x000e220000002500 */
[----:B------:R-:W1:Y:S07]  /*0030*/  LDCU UR6, c[0x0][0x380] ;  /* 0x00007000ff0677ac */ /* 0x000e6e0008000800 */
[----:B------:R-:W0:Y:S02]  /*0040*/  LDC R0, c[0x0][0x360] ;  /* 0x0000d800ff007b82 */ /* 0x000e240000000800 */
[----:B0-----:R-:W-:-:S05]  /*0050*/  IMAD R0, R0, UR4, R3 ;  /* 0x0000000400007c24 */ /* 0x001fca000f8e0203 */
[----:B-1----:R-:W-:-:S13]  /*0060*/  ISETP.GE.AND P0, PT, R0, UR6, PT ;  /* 0x0000000600007c0c */ /* 0x002fda000bf06270 */
[----:B------:R-:W-:Y:S05]  /*0070*/  @P0 EXIT ;  /* 0x000000000000094d */ /* 0x000fea0003800000 */
[----:B------:R-:W0:Y:S01]  /*0080*/  LDC R5, c[0x0][0x3a0] ;  /* 0x0000e800ff057b82 */ /* 0x000e220000000800 */
[----:B------:R-:W1:Y:S01]  /*0090*/  LDCU.64 UR4, c[0x0][0x358] ;  /* 0x00006b00ff0477ac */ /* 0x000e620008000a00 */
[----:B------:R-:W2:Y:S06]  /*00a0*/  LDCU.64 UR8, c[0x0][0x3a8] ;  /* 0x00007500ff0877ac */ /* 0x000eac0008000a00 */
[----:B------:R-:W3:Y:S08]  /*00b0*/  LDC.64 R2, c[0x0][0x398] ;  /* 0x0000e600ff027b82 */ /* 0x000ef00000000a00 */
[----:B------:R-:W4:Y:S08]  /*00c0*/  LDC R9, c[0x0][0x390] ;  /* 0x0000e400ff097b82 */ /* 0x000f300000000800 */
[----:B------:R-:W5:Y:S01]  /*00d0*/  LDC.64 R6, c[0x0][0x388] ;  /* 0x0000e200ff067b82 */ /* 0x000f620000000a00 */
[----:B0-----:R-:W-:-:S04]  /*00e0*/  IMAD R5, R5, UR6, R0 ;  /* 0x0000000605057c24 */ /* 0x001fc8000f8e0200 */
[----:B---3--:R-:W-:-:S06]  /*00f0*/  IMAD.WIDE R2, R5, 0x4, R2 ;  /* 0x0000000405027825 */ /* 0x008fcc00078e0202 */
[----:B-1----:R-:W3:Y:S01]  /*0100*/  LDG.E R2, desc[UR4][R2.64] ;  /* 0x0000000402027981 */ /* 0x002ee2000c1e1900 */
[----:B----4-:R-:W-:-:S04]  /*0110*/  IMAD R5, R9, UR6, R0 ;  /* 0x0000000609057c24 */ /* 0x010fc8000f8e0200 */
[----:B-----5:R-:W-:-:S05]  /*0120*/  IMAD.WIDE R6, R5, 0x8, R6 ;  /* 0x0000000805067825 */ /* 0x020fca00078e0206 */
[----:B------:R-:W4:Y:S01]  /*0130*/  LDG.E.64 R8, desc[UR4][R6.64] ;  /* 0x0000000406087981 */ /* 0x000f22000c1e1b00 */
[----:B---3--:R-:W4:Y:S02]  /*0140*/  I2F.F64 R4, R2 ;  /* 0x0000000200047312 */ /* 0x008f240000201c00 */
[----:B----4-:R-:W-:-:S08]  /*0150*/  DADD R4, R4, -R8 ;  /* 0x0000000004047229 */ /* 0x010fd00000000808 */
[----:B--2---:R-:W-:-:S07]  /*0160*/  DFMA R4, R4, UR8, R8 ;  /* 0x0000000804047c2b */ /* 0x004fce0008000008 */
[----:B------:R-:W-:Y:S01]  /*0170*/  STG.E.64 desc[UR4][R6.64], R4 ;  /* 0x0000000406007986 */ /* 0x000fe2000c101b04 */
[----:B------:R-:W-:Y:S05]  /*0180*/  EXIT ;  /* 0x000000000000794d */ /* 0x000fea0003800000 */
.L_x_5:
        /* <DEDUP_REMOVED lines=15> */
.L_x_8:


//--------------------- .nv.shared.reserved.0     --------------------------
	.section	.nv.shared.reserved.0,"aw",@nobits
	.weak		__nv_reservedSMEM_offset_0_alias
	.size		__nv_reservedSMEM_offset_0_alias, 0, 64
	.other		__nv_reservedSMEM_offset_0_alias,@"STO_CUDA_RESERVED_SHARED STV_DEFAULT"
__nv_reservedSMEM_offset_0_alias:
	.zero		0
	.zero		64


//--------------------- .nv.shared.distance       --------------------------
	.section	.nv.shared.distance,"aw",@nobits
	.sectionflags	@""
	.align	8
.nv.shared.distance:
	.zero		1280


//--------------------- .nv.constant0.init        --------------------------
	.section	.nv.constant0.init,"a",@progbits
	.sectionflags	@""
	.align	4
.nv.constant0.init:
	.zero		920


//--------------------- .nv.constant0.distance    --------------------------
	.section	.nv.constant0.distance,"a",@progbits
	.sectionflags	@""
	.align	4
.nv.constant0.distance:
	.zero		936


//--------------------- .nv.constant0.attract     --------------------------
	.section	.nv.constant0.attract,"a",@progbits
	.sectionflags	@""
	.align	4
.nv.constant0.attract:
	.zero		944


//--------------------- SYMBOLS --------------------------

	.type		.nv.reservedSmem.offset0,@object
	.size		.nv.reservedSmem.offset0,0x4
	.type		.nv.reservedSmem.cap,@object
	.size		.nv.reservedSmem.cap,0x4
